//
// Generated by NVIDIA NVVM Compiler
//
// Compiler Build ID: CL-36424714
// Cuda compilation tools, release 13.0, V13.0.88
// Based on NVVM 20.0.0
//

.version 9.0
.target sm_100
.address_size 64

	// .globl	_Z10hello_cudav
.extern .func  (.param .b32 func_retval0) vprintf
(
	.param .b64 vprintf_param_0,
	.param .b64 vprintf_param_1
)
;
.global .align 1 .b8 $str[28] = {72, 101, 108, 108, 111, 32, 102, 114, 111, 109, 32, 67, 85, 68, 65, 32, 116, 104, 114, 101, 97, 100, 32, 37, 100, 33, 10};

.visible .entry _Z10hello_cudav()
{
	.local .align 8 .b8 	__local_depot0[8];
	.reg .b64 	%SP;
	.reg .b64 	%SPL;
	.reg .b32 	%r<4>;
	.reg .b64 	%rd<5>;

	mov.u64 	%SPL, __local_depot0;
	cvta.local.u64 	%SP, %SPL;
	add.u64 	%rd1, %SP, 0;
	add.u64 	%rd2, %SPL, 0;
	mov.u32 	%r1, %tid.x;
	st.local.u32 	[%rd2], %r1;
	mov.u64 	%rd3, $str;
	cvta.global.u64 	%rd4, %rd3;
	{ // callseq 0, 0
	.param .b64 param0;
	st.param.b64 	[param0], %rd4;
	.param .b64 param1;
	st.param.b64 	[param1], %rd1;
	.param .b32 retval0;
	call.uni (retval0), 
	vprintf, 
	(
	param0, 
	param1
	);
	ld.param.b32 	%r2, [retval0];
	} // callseq 0
	ret;

}


// ===== COMPILED SASS (sm_100) =====

	.target	sm_100

	.elftype	@"ET_EXEC"


//--------------------- .note.nv.tkinfo           --------------------------
	.section	.note.nv.tkinfo,"",@"SHT_NOTE"
	.sectionflags	@"SHF_NOTE_NV_TKINFO"
	.tkinfo
        /*0018*/ 	.word	0x00000002
        /*0030*/ 	.string	""
        /*0030*/ 	.string	"ptxas"
        /*0030*/ 	.string	"Cuda compilation tools, release 13.0, V13.0.88"
        /*0030*/ 	.string	"Build cuda_13.0.r13.0/compiler.36424714_0"
        /*0030*/ 	.string	"-arch sm_100 -m 64 "



//--------------------- .note.nv.cuinfo           --------------------------
	.section	.note.nv.cuinfo,"",@"SHT_NOTE"
	.sectionflags	@"SHF_NOTE_NV_CUINFO"
        /*0018*/ 	.short	0x0002
        /*001a*/ 	.short	0x0064
        /*001c*/ 	.short	0x0082
	.zero		2


//--------------------- .nv.info                  --------------------------
	.section	.nv.info,"",@"SHT_CUDA_INFO"
	.align	4


	//----- nvinfo : EIATTR_REGCOUNT
	.align		4
        /*0000*/ 	.byte	0x04, 0x2f
        /*0002*/ 	.short	(.L_2 - .L_1)
	.align		4
.L_1:
        /*0004*/ 	.word	index@(_Z10hello_cudav)
        /*0008*/ 	.word	0x00000018


	//----- nvinfo : EIATTR_FRAME_SIZE
	.align		4
.L_2:
        /*000c*/ 	.byte	0x04, 0x11
        /*000e*/ 	.short	(.L_4 - .L_3)
	.align		4
.L_3:
        /*0010*/ 	.word	index@(_Z10hello_cudav)
        /*0014*/ 	.word	0x00000008


	//----- nvinfo : EIATTR_MIN_STACK_SIZE
	.align		4
.L_4:
        /*0018*/ 	.byte	0x04, 0x12
        /*001a*/ 	.short	(.L_6 - .L_5)
	.align		4
.L_5:
        /*001c*/ 	.word	index@(_Z10hello_cudav)
        /*0020*/ 	.word	0x00000008
.L_6:


//--------------------- .nv.compat                --------------------------
	.section	.nv.compat,"",@"SHT_CUDA_COMPAT_INFO"
	.align	4
        /*0000*/ 	.byte	0x02, 0x09, 0x00, 0x00, 0x02, 0x02, 0x01, 0x00, 0x02, 0x05, 0x05, 0x00, 0x03, 0x07, 0x01, 0x01
        /*0010*/ 	.byte	0x02, 0x03, 0x00, 0x00, 0x02, 0x06, 0x01, 0x00, 0x04, 0x0b, 0x08, 0x00, 0x09, 0x00, 0x00, 0x00
        /*0020*/ 	.byte	0x00, 0x00, 0x00, 0x00


//--------------------- .nv.info._Z10hello_cudav  --------------------------
	.section	.nv.info._Z10hello_cudav,"",@"SHT_CUDA_INFO"
	.sectionflags	@""
	.align	4


	//----- nvinfo : EIATTR_CUDA_API_VERSION
	.align		4
        /*0000*/ 	.byte	0x04, 0x37
        /*0002*/ 	.short	(.L_8 - .L_7)
.L_7:
        /*0004*/ 	.word	0x00000082


	//----- nvinfo : EIATTR_SPARSE_MMA_MASK
	.align		4
.L_8:
        /*0008*/ 	.byte	0x03, 0x50
        /*000a*/ 	.short	0x0000


	//----- nvinfo : EIATTR_MAXREG_COUNT
	.align		4
        /*000c*/ 	.byte	0x03, 0x1b
        /*000e*/ 	.short	0x00ff


	//----- nvinfo : EIATTR_EXTERNS
	.align		4
        /*0010*/ 	.byte	0x04, 0x0f
        /*0012*/ 	.short	(.L_10 - .L_9)


	//   ....[0]....
	.align		4
.L_9:
        /*0014*/ 	.word	index@(vprintf)


	//----- nvinfo : EIATTR_MERCURY_ISA_VERSION
	.align		4
.L_10:
        /*0018*/ 	.byte	0x03, 0x5f
        /*001a*/ 	.short	0x0101


	//----- nvinfo : EIATTR_VRC_CTA_INIT_COUNT
	.align		4
        /*001c*/ 	.byte	0x02, 0x4a
	.zero		1
	.zero		1


	//----- nvinfo : EIATTR_SYSCALL_OFFSETS
	.align		4
        /*0020*/ 	.byte	0x04, 0x46
        /*0022*/ 	.short	(.L_12 - .L_11)


	//   ....[0]....
.L_11:
        /*0024*/ 	.word	0x000000e0


	//----- nvinfo : EIATTR_EXIT_INSTR_OFFSETS
	.align		4
.L_12:
        /*0028*/ 	.byte	0x04, 0x1c
        /*002a*/ 	.short	(.L_14 - .L_13)


	//   ....[0]....
.L_13:
        /*002c*/ 	.word	0x000000f0


	//----- nvinfo : EIATTR_SW_WAR
	.align		4
.L_14:
        /*0030*/ 	.byte	0x04, 0x36
        /*0032*/ 	.short	(.L_16 - .L_15)
.L_15:
        /*0034*/ 	.word	0x00000008
.L_16:


//--------------------- .nv.callgraph             --------------------------
	.section	.nv.callgraph,"",@"SHT_CUDA_CALLGRAPH"
	.align	4
	.sectionentsize	8
	.align		4
        /*0000*/ 	.word	0x00000000
	.align		4
        /*0004*/ 	.word	0xffffffff
	.align		4
        /*0008*/ 	.word	index@(_Z10hello_cudav)
	.align		4
        /*000c*/ 	.word	index@(vprintf)
	.align		4
        /*0010*/ 	.word	0x00000000
	.align		4
        /*0014*/ 	.word	0xfffffffe
	.align		4
        /*0018*/ 	.word	0x00000000
	.align		4
        /*001c*/ 	.word	0xfffffffd
	.align		4
        /*0020*/ 	.word	0x00000000
	.align		4
        /*0024*/ 	.word	0xfffffffc


//--------------------- .nv.constant4             --------------------------
	.section	.nv.constant4,"a",@progbits
	.align	8
	.align		8
.nv.constant4:
        /*0000*/ 	.dword	vprintf
	.align		8
        /*0008*/ 	.dword	$str


//--------------------- .text._Z10hello_cudav     --------------------------
	.section	.text._Z10hello_cudav,"ax",@progbits
	.align	128
        .global         _Z10hello_cudav
        .type           _Z10hello_cudav,@function
        .size           _Z10hello_cudav,(.L_x_2 - _Z10hello_cudav)
        .other          _Z10hello_cudav,@"STO_CUDA_ENTRY STV_DEFAULT"
_Z10hello_cudav:
.text._Z10hello_cudav:
[----:B------:R-:W0:Y:S01]  /*0000*/  LDC R1, c[0x0][0x37c] ;  /* 0x0000df00ff017b82 */ /* 0x000e220000000800 */
[----:B------:R-:W1:Y:S01]  /*0010*/  S2R R8, SR_TID.X ;  /* 0x0000000000087919 */ /* 0x000e620000002100 */
[----:B0-----:R-:W-:Y:S01]  /*0020*/  VIADD R1, R1, 0xfffffff8 ;  /* 0xfffffff801017836 */ /* 0x001fe20000000000 */
[----:B------:R-:W-:Y:S01]  /*0030*/  MOV R0, 0x0 ;  /* 0x0000000000007802 */ /* 0x000fe20000000f00 */
[----:B------:R-:W0:Y:S04]  /*0040*/  LDCU UR4, c[0x0][0x2f8] ;  /* 0x00005f00ff0477ac */ /* 0x000e280008000800 */
[----:B------:R2:W3:Y:S01]  /*0050*/  LDC.64 R2, c[0x4][R0] ;  /* 0x0100000000027b82 */ /* 0x0004e20000000a00 */
[----:B------:R-:W4:Y:S01]  /*0060*/  LDCU.64 UR6, c[0x4][0x8] ;  /* 0x01000100ff0677ac */ /* 0x000f220008000a00 */
[----:B------:R-:W5:Y:S01]  /*0070*/  LDCU UR5, c[0x0][0x2fc] ;  /* 0x00005f80ff0577ac */ /* 0x000f620008000800 */
[----:B0-----:R-:W-:Y:S01]  /*0080*/  IADD3 R6, P0, PT, R1, UR4, RZ ;  /* 0x0000000401067c10 */ /* 0x001fe2000ff1e0ff */
[----:B----4-:R-:W-:Y:S01]  /*0090*/  IMAD.U32 R4, RZ, RZ, UR6 ;  /* 0x00000006ff047e24 */ /* 0x010fe2000f8e00ff */
[----:B------:R-:W-:-:S03]  /*00a0*/  MOV R5, UR7 ;  /* 0x0000000700057c02 */ /* 0x000fc60008000f00 */
[----:B-----5:R-:W-:Y:S01]  /*00b0*/  IMAD.X R7, RZ, RZ, UR5, P0 ;  /* 0x00000005ff077e24 */ /* 0x020fe200080e06ff */
[----:B-1----:R2:W-:Y:S07]  /*00c0*/  STL [R1], R8 ;  /* 0x0000000801007387 */ /* 0x0025ee0000100800 */
[----:B------:R-:W-:-:S07]  /*00d0*/  LEPC R20, `(.L_x_0) ;  /* 0x000000001014794e */ /* 0x000fce0000000000 */
[----:B--23--:R-:W-:Y:S05]  /*00e0*/  CALL.ABS.NOINC R2 ;  /* 0x0000000002007343 */ /* 0x00cfea0003c00000 */
.L_x_0:
[----:B------:R-:W-:Y:S05]  /*00f0*/  EXIT ;  /* 0x000000000000794d */ /* 0x000fea0003800000 */
.L_x_1:
[----:B------:R-:W-:-:S00]  /*0100*/  BRA `(.L_x_1) ;  /* 0xfffffffc00fc7947 */ /* 0x000fc0000383ffff */
[----:B------:R-:W-:-:S00]  /*0110*/  NOP ;  /* 0x0000000000007918 */ /* 0x000fc00000000000 */
        /* <DEDUP_REMOVED lines=14> */
.L_x_2:


//--------------------- .nv.global.init           --------------------------
	.section	.nv.global.init,"aw",@progbits
.nv.global.init:
	.type		$str,@object
	.size		$str,(.L_0 - $str)
$str:
        /*0000*/ 	.byte	0x48, 0x65, 0x6c, 0x6c, 0x6f, 0x20, 0x66, 0x72, 0x6f, 0x6d, 0x20, 0x43, 0x55, 0x44, 0x41, 0x20
        /*0010*/ 	.byte	0x74, 0x68, 0x72, 0x65, 0x61, 0x64, 0x20, 0x25, 0x64, 0x21, 0x0a, 0x00
.L_0:


//--------------------- .nv.shared.reserved.0     --------------------------
	.section	.nv.shared.reserved.0,"aw",@nobits
	.weak		__nv_reservedSMEM_offset_0_alias
	.size		__nv_reservedSMEM_offset_0_alias, 0, 64
	.other		__nv_reservedSMEM_offset_0_alias,@"STO_CUDA_RESERVED_SHARED STV_DEFAULT"
__nv_reservedSMEM_offset_0_alias:
	.zero		0
	.zero		64


//--------------------- .nv.constant0._Z10hello_cudav --------------------------
	.section	.nv.constant0._Z10hello_cudav,"a",@progbits
	.sectionflags	@""
	.align	4
.nv.constant0._Z10hello_cudav:
	.zero		896


//--------------------- SYMBOLS --------------------------

	.type		.nv.reservedSmem.offset0,@object
	.size		.nv.reservedSmem.offset0,0x4
	.type		vprintf,@function
